//
// Generated by NVIDIA NVVM Compiler
//
// Compiler Build ID: CL-36424714
// Cuda compilation tools, release 13.0, V13.0.88
// Based on NVVM 20.0.0
//

.version 9.0
.target sm_100
.address_size 64

	// .globl	_Z9vectorAddP6float3S0_S0_i

.visible .entry _Z9vectorAddP6float3S0_S0_i(
	.param .u64 .ptr .align 1 _Z9vectorAddP6float3S0_S0_i_param_0,
	.param .u64 .ptr .align 1 _Z9vectorAddP6float3S0_S0_i_param_1,
	.param .u64 .ptr .align 1 _Z9vectorAddP6float3S0_S0_i_param_2,
	.param .u32 _Z9vectorAddP6float3S0_S0_i_param_3
)
{
	.reg .pred 	%p<2>;
	.reg .b32 	%r<6>;
	.reg .b32 	%f<10>;
	.reg .b64 	%rd<11>;

	ld.param.u64 	%rd1, [_Z9vectorAddP6float3S0_S0_i_param_0];
	ld.param.u64 	%rd2, [_Z9vectorAddP6float3S0_S0_i_param_1];
	ld.param.u64 	%rd3, [_Z9vectorAddP6float3S0_S0_i_param_2];
	ld.param.u32 	%r2, [_Z9vectorAddP6float3S0_S0_i_param_3];
	mov.u32 	%r3, %ctaid.x;
	mov.u32 	%r4, %ntid.x;
	mov.u32 	%r5, %tid.x;
	mad.lo.s32 	%r1, %r3, %r4, %r5;
	setp.ge.s32 	%p1, %r1, %r2;
	@%p1 bra 	$L__BB0_2;
	cvta.to.global.u64 	%rd4, %rd1;
	cvta.to.global.u64 	%rd5, %rd2;
	cvta.to.global.u64 	%rd6, %rd3;
	mul.wide.s32 	%rd7, %r1, 12;
	add.s64 	%rd8, %rd4, %rd7;
	ld.global.f32 	%f1, [%rd8];
	add.s64 	%rd9, %rd5, %rd7;
	ld.global.f32 	%f2, [%rd9];
	add.f32 	%f3, %f1, %f2;
	add.s64 	%rd10, %rd6, %rd7;
	st.global.f32 	[%rd10], %f3;
	ld.global.f32 	%f4, [%rd8+4];
	ld.global.f32 	%f5, [%rd9+4];
	add.f32 	%f6, %f4, %f5;
	st.global.f32 	[%rd10+4], %f6;
	ld.global.f32 	%f7, [%rd8+8];
	ld.global.f32 	%f8, [%rd9+8];
	add.f32 	%f9, %f7, %f8;
	st.global.f32 	[%rd10+8], %f9;
$L__BB0_2:
	ret;

}


// ===== COMPILED SASS (sm_100) =====

	.target	sm_100

	.elftype	@"ET_EXEC"


//--------------------- .note.nv.tkinfo           --------------------------
	.section	.note.nv.tkinfo,"",@"SHT_NOTE"
	.sectionflags	@"SHF_NOTE_NV_TKINFO"
	.tkinfo
        /*0018*/ 	.word	0x00000002
        /*0030*/ 	.string	""
        /*0030*/ 	.string	"ptxas"
        /*0030*/ 	.string	"Cuda compilation tools, release 13.0, V13.0.88"
        /*0030*/ 	.string	"Build cuda_13.0.r13.0/compiler.36424714_0"
        /*0030*/ 	.string	"-arch sm_100 -m 64 "



//--------------------- .note.nv.cuinfo           --------------------------
	.section	.note.nv.cuinfo,"",@"SHT_NOTE"
	.sectionflags	@"SHF_NOTE_NV_CUINFO"
        /*0018*/ 	.short	0x0002
        /*001a*/ 	.short	0x0064
        /*001c*/ 	.short	0x0082
	.zero		2


//--------------------- .nv.info                  --------------------------
	.section	.nv.info,"",@"SHT_CUDA_INFO"
	.align	4


	//----- nvinfo : EIATTR_REGCOUNT
	.align		4
        /*0000*/ 	.byte	0x04, 0x2f
        /*0002*/ 	.short	(.L_1 - .L_0)
	.align		4
.L_0:
        /*0004*/ 	.word	index@(_Z9vectorAddP6float3S0_S0_i)
        /*0008*/ 	.word	0x00000010


	//----- nvinfo : EIATTR_FRAME_SIZE
	.align		4
.L_1:
        /*000c*/ 	.byte	0x04, 0x11
        /*000e*/ 	.short	(.L_3 - .L_2)
	.align		4
.L_2:
        /*0010*/ 	.word	index@(_Z9vectorAddP6float3S0_S0_i)
        /*0014*/ 	.word	0x00000000


	//----- nvinfo : EIATTR_MIN_STACK_SIZE
	.align		4
.L_3:
        /*0018*/ 	.byte	0x04, 0x12
        /*001a*/ 	.short	(.L_5 - .L_4)
	.align		4
.L_4:
        /*001c*/ 	.word	index@(_Z9vectorAddP6float3S0_S0_i)
        /*0020*/ 	.word	0x00000000
.L_5:


//--------------------- .nv.compat                --------------------------
	.section	.nv.compat,"",@"SHT_CUDA_COMPAT_INFO"
	.align	4
        /*0000*/ 	.byte	0x02, 0x09, 0x00, 0x00, 0x02, 0x02, 0x01, 0x00, 0x02, 0x05, 0x05, 0x00, 0x03, 0x07, 0x01, 0x01
        /*0010*/ 	.byte	0x02, 0x03, 0x00, 0x00, 0x02, 0x06, 0x01, 0x00, 0x04, 0x0b, 0x08, 0x00, 0x09, 0x00, 0x00, 0x00
        /*0020*/ 	.byte	0x00, 0x00, 0x00, 0x00


//--------------------- .nv.info._Z9vectorAddP6float3S0_S0_i --------------------------
	.section	.nv.info._Z9vectorAddP6float3S0_S0_i,"",@"SHT_CUDA_INFO"
	.sectionflags	@""
	.align	4


	//----- nvinfo : EIATTR_CUDA_API_VERSION
	.align		4
        /*0000*/ 	.byte	0x04, 0x37
        /*0002*/ 	.short	(.L_7 - .L_6)
.L_6:
        /*0004*/ 	.word	0x00000082


	//----- nvinfo : EIATTR_KPARAM_INFO
	.align		4
.L_7:
        /*0008*/ 	.byte	0x04, 0x17
        /*000a*/ 	.short	(.L_9 - .L_8)
.L_8:
        /*000c*/ 	.word	0x00000000
        /*0010*/ 	.short	0x0003
        /*0012*/ 	.short	0x0018
        /*0014*/ 	.byte	0x00, 0xf0, 0x11, 0x00


	//----- nvinfo : EIATTR_KPARAM_INFO
	.align		4
.L_9:
        /*0018*/ 	.byte	0x04, 0x17
        /*001a*/ 	.short	(.L_11 - .L_10)
.L_10:
        /*001c*/ 	.word	0x00000000
        /*0020*/ 	.short	0x0002
        /*0022*/ 	.short	0x0010
        /*0024*/ 	.byte	0x00, 0xf5, 0x21, 0x00


	//----- nvinfo : EIATTR_KPARAM_INFO
	.align		4
.L_11:
        /*0028*/ 	.byte	0x04, 0x17
        /*002a*/ 	.short	(.L_13 - .L_12)
.L_12:
        /*002c*/ 	.word	0x00000000
        /*0030*/ 	.short	0x0001
        /*0032*/ 	.short	0x0008
        /*0034*/ 	.byte	0x00, 0xf5, 0x21, 0x00


	//----- nvinfo : EIATTR_KPARAM_INFO
	.align		4
.L_13:
        /*0038*/ 	.byte	0x04, 0x17
        /*003a*/ 	.short	(.L_15 - .L_14)
.L_14:
        /*003c*/ 	.word	0x00000000
        /*0040*/ 	.short	0x0000
        /*0042*/ 	.short	0x0000
        /*0044*/ 	.byte	0x00, 0xf5, 0x21, 0x00


	//----- nvinfo : EIATTR_SPARSE_MMA_MASK
	.align		4
.L_15:
        /*0048*/ 	.byte	0x03, 0x50
        /*004a*/ 	.short	0x0000


	//----- nvinfo : EIATTR_MAXREG_COUNT
	.align		4
        /*004c*/ 	.byte	0x03, 0x1b
        /*004e*/ 	.short	0x00ff


	//----- nvinfo : EIATTR_MERCURY_ISA_VERSION
	.align		4
        /*0050*/ 	.byte	0x03, 0x5f
        /*0052*/ 	.short	0x0101


	//----- nvinfo : EIATTR_VRC_CTA_INIT_COUNT
	.align		4
        /*0054*/ 	.byte	0x02, 0x4a
	.zero		1
	.zero		1


	//----- nvinfo : EIATTR_EXIT_INSTR_OFFSETS
	.align		4
        /*0058*/ 	.byte	0x04, 0x1c
        /*005a*/ 	.short	(.L_17 - .L_16)


	//   ....[0]....
.L_16:
        /*005c*/ 	.word	0x00000070


	//   ....[1]....
        /*0060*/ 	.word	0x000001b0


	//----- nvinfo : EIATTR_CBANK_PARAM_SIZE
	.align		4
.L_17:
        /*0064*/ 	.byte	0x03, 0x19
        /*0066*/ 	.short	0x001c


	//----- nvinfo : EIATTR_PARAM_CBANK
	.align		4
        /*0068*/ 	.byte	0x04, 0x0a
        /*006a*/ 	.short	(.L_19 - .L_18)
	.align		4
.L_18:
        /*006c*/ 	.word	index@(.nv.constant0._Z9vectorAddP6float3S0_S0_i)
        /*0070*/ 	.short	0x0380
        /*0072*/ 	.short	0x001c


	//----- nvinfo : EIATTR_SW_WAR
	.align		4
.L_19:
        /*0074*/ 	.byte	0x04, 0x36
        /*0076*/ 	.short	(.L_21 - .L_20)
.L_20:
        /*0078*/ 	.word	0x00000008
.L_21:


//--------------------- .nv.callgraph             --------------------------
	.section	.nv.callgraph,"",@"SHT_CUDA_CALLGRAPH"
	.align	4
	.sectionentsize	8
	.align		4
        /*0000*/ 	.word	0x00000000
	.align		4
        /*0004*/ 	.word	0xffffffff
	.align		4
        /*0008*/ 	.word	0x00000000
	.align		4
        /*000c*/ 	.word	0xfffffffe
	.align		4
        /*0010*/ 	.word	0x00000000
	.align		4
        /*0014*/ 	.word	0xfffffffd
	.align		4
        /*0018*/ 	.word	0x00000000
	.align		4
        /*001c*/ 	.word	0xfffffffc


//--------------------- .text._Z9vectorAddP6float3S0_S0_i --------------------------
	.section	.text._Z9vectorAddP6float3S0_S0_i,"ax",@progbits
	.align	128
        .global         _Z9vectorAddP6float3S0_S0_i
        .type           _Z9vectorAddP6float3S0_S0_i,@function
        .size           _Z9vectorAddP6float3S0_S0_i,(.L_x_1 - _Z9vectorAddP6float3S0_S0_i)
        .other          _Z9vectorAddP6float3S0_S0_i,@"STO_CUDA_ENTRY STV_DEFAULT"
_Z9vectorAddP6float3S0_S0_i:
.text._Z9vectorAddP6float3S0_S0_i:
[----:B------:R-:W-:Y:S01]  /*0000*/  LDC R1, c[0x0][0x37c] ;  /* 0x0000df00ff017b82 */ /* 0x000fe20000000800 */
[----:B------:R-:W0:Y:S07]  /*0010*/  S2R R0, SR_TID.X ;  /* 0x0000000000007919 */ /* 0x000e2e0000002100 */
[----:B------:R-:W0:Y:S01]  /*0020*/  S2UR UR4, SR_CTAID.X ;  /* 0x00000000000479c3 */ /* 0x000e220000002500 */
[----:B------:R-:W1:Y:S07]  /*0030*/  LDCU UR5, c[0x0][0x398] ;  /* 0x00007300ff0577ac */ /* 0x000e6e0008000800 */
[----:B------:R-:W0:Y:S02]  /*0040*/  LDC R9, c[0x0][0x360] ;  /* 0x0000d800ff097b82 */ /* 0x000e240000000800 */
[----:B0-----:R-:W-:-:S05]  /*0050*/  IMAD R9, R9, UR4, R0 ;  /* 0x0000000409097c24 */ /* 0x001fca000f8e0200 */
[----:B-1----:R-:W-:-:S13]  /*0060*/  ISETP.GE.AND P0, PT, R9, UR5, PT ;  /* 0x0000000509007c0c */ /* 0x002fda000bf06270 */
[----:B------:R-:W-:Y:S05]  /*0070*/  @P0 EXIT ;  /* 0x000000000000094d */ /* 0x000fea0003800000 */
[----:B------:R-:W0:Y:S01]  /*0080*/  LDC.64 R2, c[0x0][0x380] ;  /* 0x0000e000ff027b82 */ /* 0x000e220000000a00 */
[----:B------:R-:W1:Y:S07]  /*0090*/  LDCU.64 UR4, c[0x0][0x358] ;  /* 0x00006b00ff0477ac */ /* 0x000e6e0008000a00 */
[----:B------:R-:W2:Y:S08]  /*00a0*/  LDC.64 R4, c[0x0][0x388] ;  /* 0x0000e200ff047b82 */ /* 0x000eb00000000a00 */
[----:B------:R-:W3:Y:S01]  /*00b0*/  LDC.64 R6, c[0x0][0x390] ;  /* 0x0000e400ff067b82 */ /* 0x000ee20000000a00 */
[----:B0-----:R-:W-:-:S05]  /*00c0*/  IMAD.WIDE R2, R9, 0xc, R2 ;  /* 0x0000000c09027825 */ /* 0x001fca00078e0202 */
[----:B-1----:R-:W4:Y:S01]  /*00d0*/  LDG.E R0, desc[UR4][R2.64] ;  /* 0x0000000402007981 */ /* 0x002f22000c1e1900 */
[----:B--2---:R-:W-:-:S05]  /*00e0*/  IMAD.WIDE R4, R9, 0xc, R4 ;  /* 0x0000000c09047825 */ /* 0x004fca00078e0204 */
[----:B------:R-:W4:Y:S01]  /*00f0*/  LDG.E R11, desc[UR4][R4.64] ;  /* 0x00000004040b7981 */ /* 0x000f22000c1e1900 */
[----:B---3--:R-:W-:-:S04]  /*0100*/  IMAD.WIDE R6, R9, 0xc, R6 ;  /* 0x0000000c09067825 */ /* 0x008fc800078e0206 */
[----:B----4-:R-:W-:-:S05]  /*0110*/  FADD R11, R0, R11 ;  /* 0x0000000b000b7221 */ /* 0x010fca0000000000 */
[----:B------:R-:W-:Y:S04]  /*0120*/  STG.E desc[UR4][R6.64], R11 ;  /* 0x0000000b06007986 */ /* 0x000fe8000c101904 */
[----:B------:R-:W2:Y:S04]  /*0130*/  LDG.E R0, desc[UR4][R2.64+0x4] ;  /* 0x0000040402007981 */ /* 0x000ea8000c1e1900 */
[----:B------:R-:W2:Y:S02]  /*0140*/  LDG.E R9, desc[UR4][R4.64+0x4] ;  /* 0x0000040404097981 */ /* 0x000ea4000c1e1900 */
[----:B--2---:R-:W-:-:S05]  /*0150*/  FADD R9, R0, R9 ;  /* 0x0000000900097221 */ /* 0x004fca0000000000 */
[----:B------:R-:W-:Y:S04]  /*0160*/  STG.E desc[UR4][R6.64+0x4], R9 ;  /* 0x0000040906007986 */ /* 0x000fe8000c101904 */
[----:B------:R-:W2:Y:S04]  /*0170*/  LDG.E R0, desc[UR4][R2.64+0x8] ;  /* 0x0000080402007981 */ /* 0x000ea8000c1e1900 */
[----:B------:R-:W2:Y:S02]  /*0180*/  LDG.E R13, desc[UR4][R4.64+0x8] ;  /* 0x00000804040d7981 */ /* 0x000ea4000c1e1900 */
[----:B--2---:R-:W-:-:S05]  /*0190*/  FADD R13, R0, R13 ;  /* 0x0000000d000d7221 */ /* 0x004fca0000000000 */
[----:B------:R-:W-:Y:S01]  /*01a0*/  STG.E desc[UR4][R6.64+0x8], R13 ;  /* 0x0000080d06007986 */ /* 0x000fe2000c101904 */
[----:B------:R-:W-:Y:S05]  /*01b0*/  EXIT ;  /* 0x000000000000794d */ /* 0x000fea0003800000 */
.L_x_0:
[----:B------:R-:W-:-:S00]  /*01c0*/  BRA `(.L_x_0) ;  /* 0xfffffffc00fc7947 */ /* 0x000fc0000383ffff */
[----:B------:R-:W-:-:S00]  /*01d0*/  NOP ;  /* 0x0000000000007918 */ /* 0x000fc00000000000 */
        /* <DEDUP_REMOVED lines=10> */
.L_x_1:


//--------------------- .nv.shared.reserved.0     --------------------------
	.section	.nv.shared.reserved.0,"aw",@nobits
	.weak		__nv_reservedSMEM_offset_0_alias
	.size		__nv_reservedSMEM_offset_0_alias, 0, 64
	.other		__nv_reservedSMEM_offset_0_alias,@"STO_CUDA_RESERVED_SHARED STV_DEFAULT"
__nv_reservedSMEM_offset_0_alias:
	.zero		0
	.zero		64


//--------------------- .nv.constant0._Z9vectorAddP6float3S0_S0_i --------------------------
	.section	.nv.constant0._Z9vectorAddP6float3S0_S0_i,"a",@progbits
	.sectionflags	@""
	.align	4
.nv.constant0._Z9vectorAddP6float3S0_S0_i:
	.zero		924


//--------------------- SYMBOLS --------------------------

	.type		.nv.reservedSmem.offset0,@object
	.size		.nv.reservedSmem.offset0,0x4
